//
// Generated by NVIDIA NVVM Compiler
//
// Compiler Build ID: CL-36424714
// Cuda compilation tools, release 13.0, V13.0.88
// Based on NVVM 20.0.0
//

.version 9.0
.target sm_100
.address_size 64

	// .globl	_Z13jacobi_kernelPfPKfPbfii

.visible .entry _Z13jacobi_kernelPfPKfPbfii(
	.param .u64 .ptr .align 1 _Z13jacobi_kernelPfPKfPbfii_param_0,
	.param .u64 .ptr .align 1 _Z13jacobi_kernelPfPKfPbfii_param_1,
	.param .u64 .ptr .align 1 _Z13jacobi_kernelPfPKfPbfii_param_2,
	.param .f32 _Z13jacobi_kernelPfPKfPbfii_param_3,
	.param .u32 _Z13jacobi_kernelPfPKfPbfii_param_4,
	.param .u32 _Z13jacobi_kernelPfPKfPbfii_param_5
)
{
	.reg .pred 	%p<7>;
	.reg .b16 	%rs<2>;
	.reg .b32 	%r<19>;
	.reg .b32 	%f<13>;
	.reg .b64 	%rd<16>;

	ld.param.u64 	%rd1, [_Z13jacobi_kernelPfPKfPbfii_param_0];
	ld.param.u64 	%rd2, [_Z13jacobi_kernelPfPKfPbfii_param_1];
	ld.param.u64 	%rd3, [_Z13jacobi_kernelPfPKfPbfii_param_2];
	ld.param.f32 	%f1, [_Z13jacobi_kernelPfPKfPbfii_param_3];
	ld.param.u32 	%r4, [_Z13jacobi_kernelPfPKfPbfii_param_4];
	ld.param.u32 	%r5, [_Z13jacobi_kernelPfPKfPbfii_param_5];
	mov.u32 	%r7, %ctaid.x;
	mov.u32 	%r8, %ntid.x;
	mov.u32 	%r9, %tid.x;
	mad.lo.s32 	%r1, %r7, %r8, %r9;
	mov.u32 	%r10, %ctaid.y;
	mov.u32 	%r11, %ntid.y;
	mov.u32 	%r12, %tid.y;
	mad.lo.s32 	%r13, %r10, %r11, %r12;
	add.s32 	%r14, %r13, %r4;
	add.s32 	%r3, %r1, -1;
	setp.gt.u32 	%p1, %r3, 1021;
	setp.le.s32 	%p2, %r14, %r4;
	or.pred  	%p3, %p1, %p2;
	add.s32 	%r15, %r5, -1;
	setp.ge.s32 	%p4, %r14, %r15;
	or.pred  	%p5, %p3, %p4;
	@%p5 bra 	$L__BB0_3;
	cvta.to.global.u64 	%rd4, %rd2;
	cvta.to.global.u64 	%rd5, %rd1;
	shl.b32 	%r16, %r14, 10;
	cvt.s64.s32 	%rd6, %r16;
	cvt.u64.u32 	%rd7, %r1;
	add.s64 	%rd8, %rd6, %rd7;
	shl.b64 	%rd9, %rd8, 2;
	add.s64 	%rd10, %rd4, %rd9;
	ld.global.f32 	%f2, [%rd10+4];
	add.s32 	%r17, %r16, %r3;
	mul.wide.s32 	%rd11, %r17, 4;
	add.s64 	%rd12, %rd4, %rd11;
	ld.global.f32 	%f3, [%rd12];
	add.f32 	%f4, %f2, %f3;
	ld.global.f32 	%f5, [%rd12+4100];
	add.f32 	%f6, %f4, %f5;
	ld.global.f32 	%f7, [%rd12+-4092];
	add.f32 	%f8, %f6, %f7;
	mul.f32 	%f9, %f8, 0f3E800000;
	add.s32 	%r18, %r16, %r1;
	mul.wide.s32 	%rd13, %r18, 4;
	add.s64 	%rd14, %rd5, %rd13;
	st.global.f32 	[%rd14], %f9;
	ld.global.f32 	%f10, [%rd12+4];
	sub.f32 	%f11, %f9, %f10;
	abs.f32 	%f12, %f11;
	setp.leu.f32 	%p6, %f12, %f1;
	@%p6 bra 	$L__BB0_3;
	cvta.to.global.u64 	%rd15, %rd3;
	mov.b16 	%rs1, 0;
	st.global.u8 	[%rd15], %rs1;
$L__BB0_3:
	ret;

}


// ===== COMPILED SASS (sm_100) =====

	.target	sm_100

	.elftype	@"ET_EXEC"


//--------------------- .note.nv.tkinfo           --------------------------
	.section	.note.nv.tkinfo,"",@"SHT_NOTE"
	.sectionflags	@"SHF_NOTE_NV_TKINFO"
	.tkinfo
        /*0018*/ 	.word	0x00000002
        /*0030*/ 	.string	""
        /*0030*/ 	.string	"ptxas"
        /*0030*/ 	.string	"Cuda compilation tools, release 13.0, V13.0.88"
        /*0030*/ 	.string	"Build cuda_13.0.r13.0/compiler.36424714_0"
        /*0030*/ 	.string	"-arch sm_100 -m 64 "



//--------------------- .note.nv.cuinfo           --------------------------
	.section	.note.nv.cuinfo,"",@"SHT_NOTE"
	.sectionflags	@"SHF_NOTE_NV_CUINFO"
        /*0018*/ 	.short	0x0002
        /*001a*/ 	.short	0x0064
        /*001c*/ 	.short	0x0082
	.zero		2


//--------------------- .nv.info                  --------------------------
	.section	.nv.info,"",@"SHT_CUDA_INFO"
	.align	4


	//----- nvinfo : EIATTR_REGCOUNT
	.align		4
        /*0000*/ 	.byte	0x04, 0x2f
        /*0002*/ 	.short	(.L_1 - .L_0)
	.align		4
.L_0:
        /*0004*/ 	.word	index@(_Z13jacobi_kernelPfPKfPbfii)
        /*0008*/ 	.word	0x00000010


	//----- nvinfo : EIATTR_FRAME_SIZE
	.align		4
.L_1:
        /*000c*/ 	.byte	0x04, 0x11
        /*000e*/ 	.short	(.L_3 - .L_2)
	.align		4
.L_2:
        /*0010*/ 	.word	index@(_Z13jacobi_kernelPfPKfPbfii)
        /*0014*/ 	.word	0x00000000


	//----- nvinfo : EIATTR_MIN_STACK_SIZE
	.align		4
.L_3:
        /*0018*/ 	.byte	0x04, 0x12
        /*001a*/ 	.short	(.L_5 - .L_4)
	.align		4
.L_4:
        /*001c*/ 	.word	index@(_Z13jacobi_kernelPfPKfPbfii)
        /*0020*/ 	.word	0x00000000
.L_5:


//--------------------- .nv.compat                --------------------------
	.section	.nv.compat,"",@"SHT_CUDA_COMPAT_INFO"
	.align	4
        /*0000*/ 	.byte	0x02, 0x09, 0x00, 0x00, 0x02, 0x02, 0x01, 0x00, 0x02, 0x05, 0x05, 0x00, 0x03, 0x07, 0x01, 0x01
        /*0010*/ 	.byte	0x02, 0x03, 0x00, 0x00, 0x02, 0x06, 0x01, 0x00, 0x04, 0x0b, 0x08, 0x00, 0x09, 0x00, 0x00, 0x00
        /*0020*/ 	.byte	0x00, 0x00, 0x00, 0x00


//--------------------- .nv.info._Z13jacobi_kernelPfPKfPbfii --------------------------
	.section	.nv.info._Z13jacobi_kernelPfPKfPbfii,"",@"SHT_CUDA_INFO"
	.sectionflags	@""
	.align	4


	//----- nvinfo : EIATTR_CUDA_API_VERSION
	.align		4
        /*0000*/ 	.byte	0x04, 0x37
        /*0002*/ 	.short	(.L_7 - .L_6)
.L_6:
        /*0004*/ 	.word	0x00000082


	//----- nvinfo : EIATTR_KPARAM_INFO
	.align		4
.L_7:
        /*0008*/ 	.byte	0x04, 0x17
        /*000a*/ 	.short	(.L_9 - .L_8)
.L_8:
        /*000c*/ 	.word	0x00000000
        /*0010*/ 	.short	0x0005
        /*0012*/ 	.short	0x0020
        /*0014*/ 	.byte	0x00, 0xf0, 0x11, 0x00


	//----- nvinfo : EIATTR_KPARAM_INFO
	.align		4
.L_9:
        /*0018*/ 	.byte	0x04, 0x17
        /*001a*/ 	.short	(.L_11 - .L_10)
.L_10:
        /*001c*/ 	.word	0x00000000
        /*0020*/ 	.short	0x0004
        /*0022*/ 	.short	0x001c
        /*0024*/ 	.byte	0x00, 0xf0, 0x11, 0x00


	//----- nvinfo : EIATTR_KPARAM_INFO
	.align		4
.L_11:
        /*0028*/ 	.byte	0x04, 0x17
        /*002a*/ 	.short	(.L_13 - .L_12)
.L_12:
        /*002c*/ 	.word	0x00000000
        /*0030*/ 	.short	0x0003
        /*0032*/ 	.short	0x0018
        /*0034*/ 	.byte	0x00, 0xf0, 0x11, 0x00


	//----- nvinfo : EIATTR_KPARAM_INFO
	.align		4
.L_13:
        /*0038*/ 	.byte	0x04, 0x17
        /*003a*/ 	.short	(.L_15 - .L_14)
.L_14:
        /*003c*/ 	.word	0x00000000
        /*0040*/ 	.short	0x0002
        /*0042*/ 	.short	0x0010
        /*0044*/ 	.byte	0x00, 0xf5, 0x21, 0x00


	//----- nvinfo : EIATTR_KPARAM_INFO
	.align		4
.L_15:
        /*0048*/ 	.byte	0x04, 0x17
        /*004a*/ 	.short	(.L_17 - .L_16)
.L_16:
        /*004c*/ 	.word	0x00000000
        /*0050*/ 	.short	0x0001
        /*0052*/ 	.short	0x0008
        /*0054*/ 	.byte	0x00, 0xf5, 0x21, 0x00


	//----- nvinfo : EIATTR_KPARAM_INFO
	.align		4
.L_17:
        /*0058*/ 	.byte	0x04, 0x17
        /*005a*/ 	.short	(.L_19 - .L_18)
.L_18:
        /*005c*/ 	.word	0x00000000
        /*0060*/ 	.short	0x0000
        /*0062*/ 	.short	0x0000
        /*0064*/ 	.byte	0x00, 0xf5, 0x21, 0x00


	//----- nvinfo : EIATTR_SPARSE_MMA_MASK
	.align		4
.L_19:
        /*0068*/ 	.byte	0x03, 0x50
        /*006a*/ 	.short	0x0000


	//----- nvinfo : EIATTR_MAXREG_COUNT
	.align		4
        /*006c*/ 	.byte	0x03, 0x1b
        /*006e*/ 	.short	0x00ff


	//----- nvinfo : EIATTR_MERCURY_ISA_VERSION
	.align		4
        /*0070*/ 	.byte	0x03, 0x5f
        /*0072*/ 	.short	0x0101


	//----- nvinfo : EIATTR_VRC_CTA_INIT_COUNT
	.align		4
        /*0074*/ 	.byte	0x02, 0x4a
	.zero		1
	.zero		1


	//----- nvinfo : EIATTR_EXIT_INSTR_OFFSETS
	.align		4
        /*0078*/ 	.byte	0x04, 0x1c
        /*007a*/ 	.short	(.L_21 - .L_20)


	//   ....[0]....
.L_20:
        /*007c*/ 	.word	0x00000110


	//   ....[1]....
        /*0080*/ 	.word	0x000002c0


	//   ....[2]....
        /*0084*/ 	.word	0x000002f0


	//----- nvinfo : EIATTR_CBANK_PARAM_SIZE
	.align		4
.L_21:
        /*0088*/ 	.byte	0x03, 0x19
        /*008a*/ 	.short	0x0024


	//----- nvinfo : EIATTR_PARAM_CBANK
	.align		4
        /*008c*/ 	.byte	0x04, 0x0a
        /*008e*/ 	.short	(.L_23 - .L_22)
	.align		4
.L_22:
        /*0090*/ 	.word	index@(.nv.constant0._Z13jacobi_kernelPfPKfPbfii)
        /*0094*/ 	.short	0x0380
        /*0096*/ 	.short	0x0024


	//----- nvinfo : EIATTR_SW_WAR
	.align		4
.L_23:
        /*0098*/ 	.byte	0x04, 0x36
        /*009a*/ 	.short	(.L_25 - .L_24)
.L_24:
        /*009c*/ 	.word	0x00000008
.L_25:


//--------------------- .nv.callgraph             --------------------------
	.section	.nv.callgraph,"",@"SHT_CUDA_CALLGRAPH"
	.align	4
	.sectionentsize	8
	.align		4
        /*0000*/ 	.word	0x00000000
	.align		4
        /*0004*/ 	.word	0xffffffff
	.align		4
        /*0008*/ 	.word	0x00000000
	.align		4
        /*000c*/ 	.word	0xfffffffe
	.align		4
        /*0010*/ 	.word	0x00000000
	.align		4
        /*0014*/ 	.word	0xfffffffd
	.align		4
        /*0018*/ 	.word	0x00000000
	.align		4
        /*001c*/ 	.word	0xfffffffc


//--------------------- .text._Z13jacobi_kernelPfPKfPbfii --------------------------
	.section	.text._Z13jacobi_kernelPfPKfPbfii,"ax",@progbits
	.align	128
        .global         _Z13jacobi_kernelPfPKfPbfii
        .type           _Z13jacobi_kernelPfPKfPbfii,@function
        .size           _Z13jacobi_kernelPfPKfPbfii,(.L_x_1 - _Z13jacobi_kernelPfPKfPbfii)
        .other          _Z13jacobi_kernelPfPKfPbfii,@"STO_CUDA_ENTRY STV_DEFAULT"
_Z13jacobi_kernelPfPKfPbfii:
.text._Z13jacobi_kernelPfPKfPbfii:
[----:B------:R-:W-:Y:S01]  /*0000*/  LDC R1, c[0x0][0x37c] ;  /* 0x0000df00ff017b82 */ /* 0x000fe20000000800 */
[----:B------:R-:W0:Y:S07]  /*0010*/  S2R R5, SR_TID.Y ;  /* 0x0000000000057919 */ /* 0x000e2e0000002200 */
[----:B------:R-:W1:Y:S01]  /*0020*/  LDC R0, c[0x0][0x360] ;  /* 0x0000d800ff007b82 */ /* 0x000e620000000800 */
[----:B------:R-:W2:Y:S01]  /*0030*/  LDCU UR7, c[0x0][0x39c] ;  /* 0x00007380ff0777ac */ /* 0x000ea20008000800 */
[----:B------:R-:W1:Y:S01]  /*0040*/  S2R R3, SR_TID.X ;  /* 0x0000000000037919 */ /* 0x000e620000002100 */
[----:B------:R-:W3:Y:S05]  /*0050*/  LDCU UR4, c[0x0][0x3a0] ;  /* 0x00007400ff0477ac */ /* 0x000eea0008000800 */
[----:B------:R-:W0:Y:S08]  /*0060*/  S2UR UR6, SR_CTAID.Y ;  /* 0x00000000000679c3 */ /* 0x000e300000002600 */
[----:B------:R-:W0:Y:S01]  /*0070*/  LDC R2, c[0x0][0x364] ;  /* 0x0000d900ff027b82 */ /* 0x000e220000000800 */
[----:B---3--:R-:W-:-:S07]  /*0080*/  UIADD3 UR4, UPT, UPT, UR4, -0x1, URZ ;  /* 0xffffffff04047890 */ /* 0x008fce000fffe0ff */
[----:B------:R-:W1:Y:S01]  /*0090*/  S2UR UR5, SR_CTAID.X ;  /* 0x00000000000579c3 */ /* 0x000e620000002500 */
[----:B0-----:R-:W-:-:S05]  /*00a0*/  IMAD R2, R2, UR6, R5 ;  /* 0x0000000602027c24 */ /* 0x001fca000f8e0205 */
[----:B--2---:R-:W-:Y:S01]  /*00b0*/  IADD3 R4, PT, PT, R2, UR7, RZ ;  /* 0x0000000702047c10 */ /* 0x004fe2000fffe0ff */
[----:B-1----:R-:W-:-:S03]  /*00c0*/  IMAD R0, R0, UR5, R3 ;  /* 0x0000000500007c24 */ /* 0x002fc6000f8e0203 */
[----:B------:R-:W-:Y:S02]  /*00d0*/  ISETP.GT.AND P0, PT, R4, UR7, PT ;  /* 0x0000000704007c0c */ /* 0x000fe4000bf04270 */
[----:B------:R-:W-:-:S04]  /*00e0*/  IADD3 R5, PT, PT, R0, -0x1, RZ ;  /* 0xffffffff00057810 */ /* 0x000fc80007ffe0ff */
[----:B------:R-:W-:-:S04]  /*00f0*/  ISETP.GT.U32.OR P0, PT, R5, 0x3fd, !P0 ;  /* 0x000003fd0500780c */ /* 0x000fc80004704470 */
[----:B------:R-:W-:-:S13]  /*0100*/  ISETP.GE.OR P0, PT, R4, UR4, P0 ;  /* 0x0000000404007c0c */ /* 0x000fda0008706670 */
[----:B------:R-:W-:Y:S05]  /*0110*/  @P0 EXIT ;  /* 0x000000000000094d */ /* 0x000fea0003800000 */
[----:B------:R-:W0:Y:S01]  /*0120*/  LDC.64 R2, c[0x0][0x388] ;  /* 0x0000e200ff027b82 */ /* 0x000e220000000a00 */
[----:B------:R-:W1:Y:S01]  /*0130*/  LDCU.64 UR6, c[0x0][0x388] ;  /* 0x00007100ff0677ac */ /* 0x000e620008000a00 */
[----:B------:R-:W-:Y:S01]  /*0140*/  IMAD.SHL.U32 R9, R4, 0x400, RZ ;  /* 0x0000040004097824 */ /* 0x000fe200078e00ff */
[----:B------:R-:W2:Y:S04]  /*0150*/  LDCU.64 UR4, c[0x0][0x358] ;  /* 0x00006b00ff0477ac */ /* 0x000ea80008000a00 */
[-C--:B------:R-:W-:Y:S02]  /*0160*/  IADD3 R4, P0, PT, R0, R9.reuse, RZ ;  /* 0x0000000900047210 */ /* 0x080fe40007f1e0ff */
[----:B------:R-:W-:Y:S02]  /*0170*/  IADD3 R5, PT, PT, R5, R9, RZ ;  /* 0x0000000905057210 */ /* 0x000fe40007ffe0ff */
[----:B------:R-:W-:-:S02]  /*0180*/  LEA.HI.X.SX32 R7, R9, RZ, 0x1, P0 ;  /* 0x000000ff09077211 */ /* 0x000fc400000f0eff */
[----:B-1----:R-:W-:Y:S01]  /*0190*/  LEA R6, P0, R4, UR6, 0x2 ;  /* 0x0000000604067c11 */ /* 0x002fe2000f8010ff */
[----:B0-----:R-:W-:-:S03]  /*01a0*/  IMAD.WIDE R2, R5, 0x4, R2 ;  /* 0x0000000405027825 */ /* 0x001fc600078e0202 */
[----:B------:R-:W-:Y:S01]  /*01b0*/  LEA.HI.X R7, R4, UR7, R7, 0x2, P0 ;  /* 0x0000000704077c11 */ /* 0x000fe200080f1407 */
[----:B------:R-:W0:Y:S01]  /*01c0*/  LDCU UR6, c[0x0][0x398] ;  /* 0x00007300ff0677ac */ /* 0x000e220008000800 */
[----:B------:R-:W1:Y:S01]  /*01d0*/  LDC.64 R4, c[0x0][0x380] ;  /* 0x0000e000ff047b82 */ /* 0x000e620000000a00 */
[----:B--2---:R-:W2:Y:S04]  /*01e0*/  LDG.E R11, desc[UR4][R2.64] ;  /* 0x00000004020b7981 */ /* 0x004ea8000c1e1900 */
[----:B------:R-:W2:Y:S04]  /*01f0*/  LDG.E R6, desc[UR4][R6.64+0x4] ;  /* 0x0000040406067981 */ /* 0x000ea8000c1e1900 */
[----:B------:R-:W3:Y:S04]  /*0200*/  LDG.E R8, desc[UR4][R2.64+0x1004] ;  /* 0x0010040402087981 */ /* 0x000ee8000c1e1900 */
[----:B------:R-:W4:Y:S01]  /*0210*/  LDG.E R13, desc[UR4][R2.64+-0xffc] ;  /* 0xfff00404020d7981 */ /* 0x000f22000c1e1900 */
[----:B------:R-:W-:-:S04]  /*0220*/  IMAD.IADD R9, R0, 0x1, R9 ;  /* 0x0000000100097824 */ /* 0x000fc800078e0209 */
[----:B-1----:R-:W-:-:S04]  /*0230*/  IMAD.WIDE R4, R9, 0x4, R4 ;  /* 0x0000000409047825 */ /* 0x002fc800078e0204 */
[----:B--2---:R-:W-:-:S04]  /*0240*/  FADD R11, R6, R11 ;  /* 0x0000000b060b7221 */ /* 0x004fc80000000000 */
[----:B---3--:R-:W-:-:S04]  /*0250*/  FADD R8, R11, R8 ;  /* 0x000000080b087221 */ /* 0x008fc80000000000 */
[----:B----4-:R-:W-:-:S04]  /*0260*/  FADD R8, R8, R13 ;  /* 0x0000000d08087221 */ /* 0x010fc80000000000 */
[----:B------:R-:W-:-:S05]  /*0270*/  FMUL R9, R8, 0.25 ;  /* 0x3e80000008097820 */ /* 0x000fca0000400000 */
[----:B------:R1:W-:Y:S04]  /*0280*/  STG.E desc[UR4][R4.64], R9 ;  /* 0x0000000904007986 */ /* 0x0003e8000c101904 */
[----:B------:R-:W2:Y:S02]  /*0290*/  LDG.E R0, desc[UR4][R2.64+0x4] ;  /* 0x0000040402007981 */ /* 0x000ea4000c1e1900 */
[----:B--2---:R-:W-:-:S05]  /*02a0*/  FADD R0, R9, -R0 ;  /* 0x8000000009007221 */ /* 0x004fca0000000000 */
[----:B0-----:R-:W-:-:S13]  /*02b0*/  FSETP.GT.AND P0, PT, |R0|, UR6, PT ;  /* 0x0000000600007c0b */ /* 0x001fda000bf04200 */
[----:B-1----:R-:W-:Y:S05]  /*02c0*/  @!P0 EXIT ;  /* 0x000000000000894d */ /* 0x002fea0003800000 */
[----:B------:R-:W0:Y:S02]  /*02d0*/  LDC.64 R2, c[0x0][0x390] ;  /* 0x0000e400ff027b82 */ /* 0x000e240000000a00 */
[----:B0-----:R-:W-:Y:S01]  /*02e0*/  STG.E.U8 desc[UR4][R2.64], RZ ;  /* 0x000000ff02007986 */ /* 0x001fe2000c101104 */
[----:B------:R-:W-:Y:S05]  /*02f0*/  EXIT ;  /* 0x000000000000794d */ /* 0x000fea0003800000 */
.L_x_0:
[----:B------:R-:W-:-:S00]  /*0300*/  BRA `(.L_x_0) ;  /* 0xfffffffc00fc7947 */ /* 0x000fc0000383ffff */
[----:B------:R-:W-:-:S00]  /*0310*/  NOP ;  /* 0x0000000000007918 */ /* 0x000fc00000000000 */
        /* <DEDUP_REMOVED lines=14> */
.L_x_1:


//--------------------- .nv.shared.reserved.0     --------------------------
	.section	.nv.shared.reserved.0,"aw",@nobits
	.weak		__nv_reservedSMEM_offset_0_alias
	.size		__nv_reservedSMEM_offset_0_alias, 0, 64
	.other		__nv_reservedSMEM_offset_0_alias,@"STO_CUDA_RESERVED_SHARED STV_DEFAULT"
__nv_reservedSMEM_offset_0_alias:
	.zero		0
	.zero		64


//--------------------- .nv.constant0._Z13jacobi_kernelPfPKfPbfii --------------------------
	.section	.nv.constant0._Z13jacobi_kernelPfPKfPbfii,"a",@progbits
	.sectionflags	@""
	.align	4
.nv.constant0._Z13jacobi_kernelPfPKfPbfii:
	.zero		932


//--------------------- SYMBOLS --------------------------

	.type		.nv.reservedSmem.offset0,@object
	.size		.nv.reservedSmem.offset0,0x4
